//
// Generated by NVIDIA NVVM Compiler
//
// Compiler Build ID: CL-36424714
// Cuda compilation tools, release 13.0, V13.0.88
// Based on NVVM 20.0.0
//

.version 9.0
.target sm_100
.address_size 64

	// .globl	_Z10clipKernelI6__halfEvPKT_PS1_ffii
.global .align 1 .b8 _ZN34_INTERNAL_6c2236cc_4_k_cu_eb614ded4cuda3std3__45__cpo5beginE[1];
.global .align 1 .b8 _ZN34_INTERNAL_6c2236cc_4_k_cu_eb614ded4cuda3std3__45__cpo3endE[1];
.global .align 1 .b8 _ZN34_INTERNAL_6c2236cc_4_k_cu_eb614ded4cuda3std3__45__cpo6cbeginE[1];
.global .align 1 .b8 _ZN34_INTERNAL_6c2236cc_4_k_cu_eb614ded4cuda3std3__45__cpo4cendE[1];
.global .align 1 .b8 _ZN34_INTERNAL_6c2236cc_4_k_cu_eb614ded4cuda3std3__45__cpo6rbeginE[1];
.global .align 1 .b8 _ZN34_INTERNAL_6c2236cc_4_k_cu_eb614ded4cuda3std3__45__cpo4rendE[1];
.global .align 1 .b8 _ZN34_INTERNAL_6c2236cc_4_k_cu_eb614ded4cuda3std3__45__cpo7crbeginE[1];
.global .align 1 .b8 _ZN34_INTERNAL_6c2236cc_4_k_cu_eb614ded4cuda3std3__45__cpo5crendE[1];
.global .align 1 .b8 _ZN34_INTERNAL_6c2236cc_4_k_cu_eb614ded4cuda3std3__436_GLOBAL__N__6c2236cc_4_k_cu_eb614ded6ignoreE[1];
.global .align 1 .b8 _ZN34_INTERNAL_6c2236cc_4_k_cu_eb614ded4cuda3std3__419piecewise_constructE[1];
.global .align 1 .b8 _ZN34_INTERNAL_6c2236cc_4_k_cu_eb614ded4cuda3std3__48in_placeE[1];
.global .align 1 .b8 _ZN34_INTERNAL_6c2236cc_4_k_cu_eb614ded4cuda3std3__420unreachable_sentinelE[1];
.global .align 1 .b8 _ZN34_INTERNAL_6c2236cc_4_k_cu_eb614ded4cuda3std3__47nulloptE[1];
.global .align 1 .b8 _ZN34_INTERNAL_6c2236cc_4_k_cu_eb614ded4cuda3std3__48unexpectE[1];
.global .align 1 .b8 _ZN34_INTERNAL_6c2236cc_4_k_cu_eb614ded4cuda3std6ranges3__45__cpo4swapE[1];
.global .align 1 .b8 _ZN34_INTERNAL_6c2236cc_4_k_cu_eb614ded4cuda3std6ranges3__45__cpo9iter_moveE[1];
.global .align 1 .b8 _ZN34_INTERNAL_6c2236cc_4_k_cu_eb614ded4cuda3std6ranges3__45__cpo5beginE[1];
.global .align 1 .b8 _ZN34_INTERNAL_6c2236cc_4_k_cu_eb614ded4cuda3std6ranges3__45__cpo3endE[1];
.global .align 1 .b8 _ZN34_INTERNAL_6c2236cc_4_k_cu_eb614ded4cuda3std6ranges3__45__cpo6cbeginE[1];
.global .align 1 .b8 _ZN34_INTERNAL_6c2236cc_4_k_cu_eb614ded4cuda3std6ranges3__45__cpo4cendE[1];
.global .align 1 .b8 _ZN34_INTERNAL_6c2236cc_4_k_cu_eb614ded4cuda3std6ranges3__45__cpo7advanceE[1];
.global .align 1 .b8 _ZN34_INTERNAL_6c2236cc_4_k_cu_eb614ded4cuda3std6ranges3__45__cpo9iter_swapE[1];
.global .align 1 .b8 _ZN34_INTERNAL_6c2236cc_4_k_cu_eb614ded4cuda3std6ranges3__45__cpo4nextE[1];
.global .align 1 .b8 _ZN34_INTERNAL_6c2236cc_4_k_cu_eb614ded4cuda3std6ranges3__45__cpo4prevE[1];
.global .align 1 .b8 _ZN34_INTERNAL_6c2236cc_4_k_cu_eb614ded4cuda3std6ranges3__45__cpo4dataE[1];
.global .align 1 .b8 _ZN34_INTERNAL_6c2236cc_4_k_cu_eb614ded4cuda3std6ranges3__45__cpo5cdataE[1];
.global .align 1 .b8 _ZN34_INTERNAL_6c2236cc_4_k_cu_eb614ded4cuda3std6ranges3__45__cpo4sizeE[1];
.global .align 1 .b8 _ZN34_INTERNAL_6c2236cc_4_k_cu_eb614ded4cuda3std6ranges3__45__cpo5ssizeE[1];
.global .align 1 .b8 _ZN34_INTERNAL_6c2236cc_4_k_cu_eb614ded4cuda3std6ranges3__45__cpo8distanceE[1];
.global .align 1 .b8 _ZN34_INTERNAL_6c2236cc_4_k_cu_eb614ded6thrust24THRUST_300001_SM_1000_NS6system6detail10sequential3seqE[1];
.global .align 1 .b8 _ZN34_INTERNAL_6c2236cc_4_k_cu_eb614ded6thrust24THRUST_300001_SM_1000_NS12placeholders2_1E[1];
.global .align 1 .b8 _ZN34_INTERNAL_6c2236cc_4_k_cu_eb614ded6thrust24THRUST_300001_SM_1000_NS12placeholders2_2E[1];
.global .align 1 .b8 _ZN34_INTERNAL_6c2236cc_4_k_cu_eb614ded6thrust24THRUST_300001_SM_1000_NS12placeholders2_3E[1];
.global .align 1 .b8 _ZN34_INTERNAL_6c2236cc_4_k_cu_eb614ded6thrust24THRUST_300001_SM_1000_NS12placeholders2_4E[1];
.global .align 1 .b8 _ZN34_INTERNAL_6c2236cc_4_k_cu_eb614ded6thrust24THRUST_300001_SM_1000_NS12placeholders2_5E[1];
.global .align 1 .b8 _ZN34_INTERNAL_6c2236cc_4_k_cu_eb614ded6thrust24THRUST_300001_SM_1000_NS12placeholders2_6E[1];
.global .align 1 .b8 _ZN34_INTERNAL_6c2236cc_4_k_cu_eb614ded6thrust24THRUST_300001_SM_1000_NS12placeholders2_7E[1];
.global .align 1 .b8 _ZN34_INTERNAL_6c2236cc_4_k_cu_eb614ded6thrust24THRUST_300001_SM_1000_NS12placeholders2_8E[1];
.global .align 1 .b8 _ZN34_INTERNAL_6c2236cc_4_k_cu_eb614ded6thrust24THRUST_300001_SM_1000_NS12placeholders2_9E[1];
.global .align 1 .b8 _ZN34_INTERNAL_6c2236cc_4_k_cu_eb614ded6thrust24THRUST_300001_SM_1000_NS12placeholders3_10E[1];

.visible .entry _Z10clipKernelI6__halfEvPKT_PS1_ffii(
	.param .u64 .ptr .align 1 _Z10clipKernelI6__halfEvPKT_PS1_ffii_param_0,
	.param .u64 .ptr .align 1 _Z10clipKernelI6__halfEvPKT_PS1_ffii_param_1,
	.param .f32 _Z10clipKernelI6__halfEvPKT_PS1_ffii_param_2,
	.param .f32 _Z10clipKernelI6__halfEvPKT_PS1_ffii_param_3,
	.param .u32 _Z10clipKernelI6__halfEvPKT_PS1_ffii_param_4,
	.param .u32 _Z10clipKernelI6__halfEvPKT_PS1_ffii_param_5
)
{
	.reg .pred 	%p<6>;
	.reg .b16 	%rs<3>;
	.reg .b32 	%r<15>;
	.reg .b32 	%f<8>;
	.reg .b64 	%rd<8>;

	ld.param.u64 	%rd4, [_Z10clipKernelI6__halfEvPKT_PS1_ffii_param_0];
	ld.param.u64 	%rd5, [_Z10clipKernelI6__halfEvPKT_PS1_ffii_param_1];
	ld.param.f32 	%f3, [_Z10clipKernelI6__halfEvPKT_PS1_ffii_param_2];
	ld.param.f32 	%f4, [_Z10clipKernelI6__halfEvPKT_PS1_ffii_param_3];
	ld.param.u32 	%r7, [_Z10clipKernelI6__halfEvPKT_PS1_ffii_param_4];
	ld.param.u32 	%r8, [_Z10clipKernelI6__halfEvPKT_PS1_ffii_param_5];
	setp.lt.s32 	%p1, %r8, 1;
	@%p1 bra 	$L__BB0_7;
	neg.s32 	%r14, %r8;
	mov.u32 	%r9, %ntid.x;
	mov.u32 	%r10, %ctaid.x;
	mov.u32 	%r11, %tid.x;
	mad.lo.s32 	%r12, %r10, %r9, %r11;
	mul.lo.s32 	%r13, %r8, %r12;
	cvta.to.global.u64 	%rd1, %rd4;
	cvta.to.global.u64 	%rd2, %rd5;
$L__BB0_2:
	mul.wide.s32 	%rd3, %r13, 2;
	setp.ge.s32 	%p2, %r13, %r7;
	@%p2 bra 	$L__BB0_7;
	add.s64 	%rd6, %rd1, %rd3;
	ld.global.u16 	%rs1, [%rd6];
	// begin inline asm
	{  cvt.f32.f16 %f5, %rs1;}

	// end inline asm
	setp.lt.f32 	%p3, %f5, %f3;
	mov.f32 	%f7, %f3;
	@%p3 bra 	$L__BB0_6;
	setp.gt.f32 	%p4, %f5, %f4;
	mov.f32 	%f7, %f4;
	@%p4 bra 	$L__BB0_6;
	mov.f32 	%f7, %f5;
$L__BB0_6:
	// begin inline asm
	{  cvt.rn.f16.f32 %rs2, %f7;}

	// end inline asm
	add.s64 	%rd7, %rd2, %rd3;
	st.global.u16 	[%rd7], %rs2;
	add.s32 	%r14, %r14, 1;
	setp.ne.s32 	%p5, %r14, 0;
	add.s32 	%r13, %r13, 1;
	@%p5 bra 	$L__BB0_2;
$L__BB0_7:
	ret;

}
	// .globl	_Z10clipKernelIfEvPKT_PS0_ffii
.visible .entry _Z10clipKernelIfEvPKT_PS0_ffii(
	.param .u64 .ptr .align 1 _Z10clipKernelIfEvPKT_PS0_ffii_param_0,
	.param .u64 .ptr .align 1 _Z10clipKernelIfEvPKT_PS0_ffii_param_1,
	.param .f32 _Z10clipKernelIfEvPKT_PS0_ffii_param_2,
	.param .f32 _Z10clipKernelIfEvPKT_PS0_ffii_param_3,
	.param .u32 _Z10clipKernelIfEvPKT_PS0_ffii_param_4,
	.param .u32 _Z10clipKernelIfEvPKT_PS0_ffii_param_5
)
{
	.reg .pred 	%p<6>;
	.reg .b32 	%r<15>;
	.reg .b32 	%f<6>;
	.reg .b64 	%rd<8>;

	ld.param.u64 	%rd4, [_Z10clipKernelIfEvPKT_PS0_ffii_param_0];
	ld.param.u64 	%rd5, [_Z10clipKernelIfEvPKT_PS0_ffii_param_1];
	ld.param.f32 	%f3, [_Z10clipKernelIfEvPKT_PS0_ffii_param_2];
	ld.param.f32 	%f4, [_Z10clipKernelIfEvPKT_PS0_ffii_param_3];
	ld.param.u32 	%r7, [_Z10clipKernelIfEvPKT_PS0_ffii_param_4];
	ld.param.u32 	%r8, [_Z10clipKernelIfEvPKT_PS0_ffii_param_5];
	setp.lt.s32 	%p1, %r8, 1;
	@%p1 bra 	$L__BB1_7;
	neg.s32 	%r14, %r8;
	mov.u32 	%r9, %ntid.x;
	mov.u32 	%r10, %ctaid.x;
	mov.u32 	%r11, %tid.x;
	mad.lo.s32 	%r12, %r10, %r9, %r11;
	mul.lo.s32 	%r13, %r8, %r12;
	cvta.to.global.u64 	%rd1, %rd4;
	cvta.to.global.u64 	%rd2, %rd5;
$L__BB1_2:
	mul.wide.s32 	%rd3, %r13, 4;
	setp.ge.s32 	%p2, %r13, %r7;
	@%p2 bra 	$L__BB1_7;
	add.s64 	%rd6, %rd1, %rd3;
	ld.global.f32 	%f1, [%rd6];
	setp.lt.f32 	%p3, %f1, %f3;
	mov.f32 	%f5, %f3;
	@%p3 bra 	$L__BB1_6;
	setp.gt.f32 	%p4, %f1, %f4;
	mov.f32 	%f5, %f4;
	@%p4 bra 	$L__BB1_6;
	mov.f32 	%f5, %f1;
$L__BB1_6:
	add.s64 	%rd7, %rd2, %rd3;
	st.global.f32 	[%rd7], %f5;
	add.s32 	%r14, %r14, 1;
	setp.ne.s32 	%p5, %r14, 0;
	add.s32 	%r13, %r13, 1;
	@%p5 bra 	$L__BB1_2;
$L__BB1_7:
	ret;

}
	// .globl	_ZN3cub18CUB_300001_SM_10006detail11EmptyKernelIvEEvv
.visible .entry _ZN3cub18CUB_300001_SM_10006detail11EmptyKernelIvEEvv()
{


	ret;

}


// ===== COMPILED SASS (sm_100) =====

	.target	sm_100

	.elftype	@"ET_EXEC"


//--------------------- .note.nv.tkinfo           --------------------------
	.section	.note.nv.tkinfo,"",@"SHT_NOTE"
	.sectionflags	@"SHF_NOTE_NV_TKINFO"
	.tkinfo
        /*0018*/ 	.word	0x00000002
        /*0030*/ 	.string	""
        /*0030*/ 	.string	"ptxas"
        /*0030*/ 	.string	"Cuda compilation tools, release 13.0, V13.0.88"
        /*0030*/ 	.string	"Build cuda_13.0.r13.0/compiler.36424714_0"
        /*0030*/ 	.string	"-arch sm_100 -m 64 "



//--------------------- .note.nv.cuinfo           --------------------------
	.section	.note.nv.cuinfo,"",@"SHT_NOTE"
	.sectionflags	@"SHF_NOTE_NV_CUINFO"
        /*0018*/ 	.short	0x0002
        /*001a*/ 	.short	0x0064
        /*001c*/ 	.short	0x0082
	.zero		2


//--------------------- .nv.info                  --------------------------
	.section	.nv.info,"",@"SHT_CUDA_INFO"
	.align	4


	//----- nvinfo : EIATTR_REGCOUNT
	.align		4
        /*0000*/ 	.byte	0x04, 0x2f
        /*0002*/ 	.short	(.L_41 - .L_40)
	.align		4
.L_40:
        /*0004*/ 	.word	index@(_Z10clipKernelI6__halfEvPKT_PS1_ffii)
        /*0008*/ 	.word	0x0000000e


	//----- nvinfo : EIATTR_FRAME_SIZE
	.align		4
.L_41:
        /*000c*/ 	.byte	0x04, 0x11
        /*000e*/ 	.short	(.L_43 - .L_42)
	.align		4
.L_42:
        /*0010*/ 	.word	index@(_Z10clipKernelI6__halfEvPKT_PS1_ffii)
        /*0014*/ 	.word	0x00000000


	//----- nvinfo : EIATTR_REGCOUNT
	.align		4
.L_43:
        /*0018*/ 	.byte	0x04, 0x2f
        /*001a*/ 	.short	(.L_45 - .L_44)
	.align		4
.L_44:
        /*001c*/ 	.word	index@(_Z10clipKernelIfEvPKT_PS0_ffii)
        /*0020*/ 	.word	0x0000000e


	//----- nvinfo : EIATTR_FRAME_SIZE
	.align		4
.L_45:
        /*0024*/ 	.byte	0x04, 0x11
        /*0026*/ 	.short	(.L_47 - .L_46)
	.align		4
.L_46:
        /*0028*/ 	.word	index@(_Z10clipKernelIfEvPKT_PS0_ffii)
        /*002c*/ 	.word	0x00000000


	//----- nvinfo : EIATTR_REGCOUNT
	.align		4
.L_47:
        /*0030*/ 	.byte	0x04, 0x2f
        /*0032*/ 	.short	(.L_49 - .L_48)
	.align		4
.L_48:
        /*0034*/ 	.word	index@(_ZN3cub18CUB_300001_SM_10006detail11EmptyKernelIvEEvv)
        /*0038*/ 	.word	0x00000004


	//----- nvinfo : EIATTR_FRAME_SIZE
	.align		4
.L_49:
        /*003c*/ 	.byte	0x04, 0x11
        /*003e*/ 	.short	(.L_51 - .L_50)
	.align		4
.L_50:
        /*0040*/ 	.word	index@(_ZN3cub18CUB_300001_SM_10006detail11EmptyKernelIvEEvv)
        /*0044*/ 	.word	0x00000000


	//----- nvinfo : EIATTR_MIN_STACK_SIZE
	.align		4
.L_51:
        /*0048*/ 	.byte	0x04, 0x12
        /*004a*/ 	.short	(.L_53 - .L_52)
	.align		4
.L_52:
        /*004c*/ 	.word	index@(_ZN3cub18CUB_300001_SM_10006detail11EmptyKernelIvEEvv)
        /*0050*/ 	.word	0x00000000


	//----- nvinfo : EIATTR_MIN_STACK_SIZE
	.align		4
.L_53:
        /*0054*/ 	.byte	0x04, 0x12
        /*0056*/ 	.short	(.L_55 - .L_54)
	.align		4
.L_54:
        /*0058*/ 	.word	index@(_Z10clipKernelIfEvPKT_PS0_ffii)
        /*005c*/ 	.word	0x00000000


	//----- nvinfo : EIATTR_MIN_STACK_SIZE
	.align		4
.L_55:
        /*0060*/ 	.byte	0x04, 0x12
        /*0062*/ 	.short	(.L_57 - .L_56)
	.align		4
.L_56:
        /*0064*/ 	.word	index@(_Z10clipKernelI6__halfEvPKT_PS1_ffii)
        /*0068*/ 	.word	0x00000000
.L_57:


//--------------------- .nv.compat                --------------------------
	.section	.nv.compat,"",@"SHT_CUDA_COMPAT_INFO"
	.align	4
        /*0000*/ 	.byte	0x02, 0x09, 0x00, 0x00, 0x02, 0x02, 0x01, 0x00, 0x02, 0x05, 0x05, 0x00, 0x03, 0x07, 0x01, 0x01
        /*0010*/ 	.byte	0x02, 0x03, 0x00, 0x00, 0x02, 0x06, 0x01, 0x00, 0x04, 0x0b, 0x08, 0x00, 0x09, 0x00, 0x00, 0x00
        /*0020*/ 	.byte	0x00, 0x00, 0x00, 0x00


//--------------------- .nv.info._ZN3cub18CUB_300001_SM_10006detail11EmptyKernelIvEEvv --------------------------
	.section	.nv.info._ZN3cub18CUB_300001_SM_10006detail11EmptyKernelIvEEvv,"",@"SHT_CUDA_INFO"
	.sectionflags	@""
	.align	4


	//----- nvinfo : EIATTR_CUDA_API_VERSION
	.align		4
        /*0000*/ 	.byte	0x04, 0x37
        /*0002*/ 	.short	(.L_59 - .L_58)
.L_58:
        /*0004*/ 	.word	0x00000082


	//----- nvinfo : EIATTR_SPARSE_MMA_MASK
	.align		4
.L_59:
        /*0008*/ 	.byte	0x03, 0x50
        /*000a*/ 	.short	0x0000


	//----- nvinfo : EIATTR_MAXREG_COUNT
	.align		4
        /*000c*/ 	.byte	0x03, 0x1b
        /*000e*/ 	.short	0x00ff


	//----- nvinfo : EIATTR_MERCURY_ISA_VERSION
	.align		4
        /*0010*/ 	.byte	0x03, 0x5f
        /*0012*/ 	.short	0x0101


	//----- nvinfo : EIATTR_VRC_CTA_INIT_COUNT
	.align		4
        /*0014*/ 	.byte	0x02, 0x4a
	.zero		1
	.zero		1


	//----- nvinfo : EIATTR_EXIT_INSTR_OFFSETS
	.align		4
        /*0018*/ 	.byte	0x04, 0x1c
        /*001a*/ 	.short	(.L_61 - .L_60)


	//   ....[0]....
.L_60:
        /*001c*/ 	.word	0x00000010


	//----- nvinfo : EIATTR_SW_WAR
	.align		4
.L_61:
        /*0020*/ 	.byte	0x04, 0x36
        /*0022*/ 	.short	(.L_63 - .L_62)
.L_62:
        /*0024*/ 	.word	0x00000008
.L_63:


//--------------------- .nv.info._Z10clipKernelIfEvPKT_PS0_ffii --------------------------
	.section	.nv.info._Z10clipKernelIfEvPKT_PS0_ffii,"",@"SHT_CUDA_INFO"
	.sectionflags	@""
	.align	4


	//----- nvinfo : EIATTR_CUDA_API_VERSION
	.align		4
        /*0000*/ 	.byte	0x04, 0x37
        /*0002*/ 	.short	(.L_65 - .L_64)
.L_64:
        /*0004*/ 	.word	0x00000082


	//----- nvinfo : EIATTR_KPARAM_INFO
	.align		4
.L_65:
        /*0008*/ 	.byte	0x04, 0x17
        /*000a*/ 	.short	(.L_67 - .L_66)
.L_66:
        /*000c*/ 	.word	0x00000000
        /*0010*/ 	.short	0x0005
        /*0012*/ 	.short	0x001c
        /*0014*/ 	.byte	0x00, 0xf0, 0x11, 0x00


	//----- nvinfo : EIATTR_KPARAM_INFO
	.align		4
.L_67:
        /*0018*/ 	.byte	0x04, 0x17
        /*001a*/ 	.short	(.L_69 - .L_68)
.L_68:
        /*001c*/ 	.word	0x00000000
        /*0020*/ 	.short	0x0004
        /*0022*/ 	.short	0x0018
        /*0024*/ 	.byte	0x00, 0xf0, 0x11, 0x00


	//----- nvinfo : EIATTR_KPARAM_INFO
	.align		4
.L_69:
        /*0028*/ 	.byte	0x04, 0x17
        /*002a*/ 	.short	(.L_71 - .L_70)
.L_70:
        /*002c*/ 	.word	0x00000000
        /*0030*/ 	.short	0x0003
        /*0032*/ 	.short	0x0014
        /*0034*/ 	.byte	0x00, 0xf0, 0x11, 0x00


	//----- nvinfo : EIATTR_KPARAM_INFO
	.align		4
.L_71:
        /*0038*/ 	.byte	0x04, 0x17
        /*003a*/ 	.short	(.L_73 - .L_72)
.L_72:
        /*003c*/ 	.word	0x00000000
        /*0040*/ 	.short	0x0002
        /*0042*/ 	.short	0x0010
        /*0044*/ 	.byte	0x00, 0xf0, 0x11, 0x00


	//----- nvinfo : EIATTR_KPARAM_INFO
	.align		4
.L_73:
        /*0048*/ 	.byte	0x04, 0x17
        /*004a*/ 	.short	(.L_75 - .L_74)
.L_74:
        /*004c*/ 	.word	0x00000000
        /*0050*/ 	.short	0x0001
        /*0052*/ 	.short	0x0008
        /*0054*/ 	.byte	0x00, 0xf5, 0x21, 0x00


	//----- nvinfo : EIATTR_KPARAM_INFO
	.align		4
.L_75:
        /*0058*/ 	.byte	0x04, 0x17
        /*005a*/ 	.short	(.L_77 - .L_76)
.L_76:
        /*005c*/ 	.word	0x00000000
        /*0060*/ 	.short	0x0000
        /*0062*/ 	.short	0x0000
        /*0064*/ 	.byte	0x00, 0xf5, 0x21, 0x00


	//----- nvinfo : EIATTR_SPARSE_MMA_MASK
	.align		4
.L_77:
        /*0068*/ 	.byte	0x03, 0x50
        /*006a*/ 	.short	0x0000


	//----- nvinfo : EIATTR_MAXREG_COUNT
	.align		4
        /*006c*/ 	.byte	0x03, 0x1b
        /*006e*/ 	.short	0x00ff


	//----- nvinfo : EIATTR_MERCURY_ISA_VERSION
	.align		4
        /*0070*/ 	.byte	0x03, 0x5f
        /*0072*/ 	.short	0x0101


	//----- nvinfo : EIATTR_VRC_CTA_INIT_COUNT
	.align		4
        /*0074*/ 	.byte	0x02, 0x4a
	.zero		1
	.zero		1


	//----- nvinfo : EIATTR_EXIT_INSTR_OFFSETS
	.align		4
        /*0078*/ 	.byte	0x04, 0x1c
        /*007a*/ 	.short	(.L_79 - .L_78)


	//   ....[0]....
.L_78:
        /*007c*/ 	.word	0x00000030


	//   ....[1]....
        /*0080*/ 	.word	0x00000110


	//   ....[2]....
        /*0084*/ 	.word	0x00000240


	//----- nvinfo : EIATTR_CRS_STACK_SIZE
	.align		4
.L_79:
        /*0088*/ 	.byte	0x04, 0x1e
        /*008a*/ 	.short	(.L_81 - .L_80)
.L_80:
        /*008c*/ 	.word	0x00000000


	//----- nvinfo : EIATTR_CBANK_PARAM_SIZE
	.align		4
.L_81:
        /*0090*/ 	.byte	0x03, 0x19
        /*0092*/ 	.short	0x0020


	//----- nvinfo : EIATTR_PARAM_CBANK
	.align		4
        /*0094*/ 	.byte	0x04, 0x0a
        /*0096*/ 	.short	(.L_83 - .L_82)
	.align		4
.L_82:
        /*0098*/ 	.word	index@(.nv.constant0._Z10clipKernelIfEvPKT_PS0_ffii)
        /*009c*/ 	.short	0x0380
        /*009e*/ 	.short	0x0020


	//----- nvinfo : EIATTR_SW_WAR
	.align		4
.L_83:
        /*00a0*/ 	.byte	0x04, 0x36
        /*00a2*/ 	.short	(.L_85 - .L_84)
.L_84:
        /*00a4*/ 	.word	0x00000008
.L_85:


//--------------------- .nv.info._Z10clipKernelI6__halfEvPKT_PS1_ffii --------------------------
	.section	.nv.info._Z10clipKernelI6__halfEvPKT_PS1_ffii,"",@"SHT_CUDA_INFO"
	.sectionflags	@""
	.align	4


	//----- nvinfo : EIATTR_CUDA_API_VERSION
	.align		4
        /*0000*/ 	.byte	0x04, 0x37
        /*0002*/ 	.short	(.L_87 - .L_86)
.L_86:
        /*0004*/ 	.word	0x00000082


	//----- nvinfo : EIATTR_KPARAM_INFO
	.align		4
.L_87:
        /*0008*/ 	.byte	0x04, 0x17
        /*000a*/ 	.short	(.L_89 - .L_88)
.L_88:
        /*000c*/ 	.word	0x00000000
        /*0010*/ 	.short	0x0005
        /*0012*/ 	.short	0x001c
        /*0014*/ 	.byte	0x00, 0xf0, 0x11, 0x00


	//----- nvinfo : EIATTR_KPARAM_INFO
	.align		4
.L_89:
        /*0018*/ 	.byte	0x04, 0x17
        /*001a*/ 	.short	(.L_91 - .L_90)
.L_90:
        /*001c*/ 	.word	0x00000000
        /*0020*/ 	.short	0x0004
        /*0022*/ 	.short	0x0018
        /*0024*/ 	.byte	0x00, 0xf0, 0x11, 0x00


	//----- nvinfo : EIATTR_KPARAM_INFO
	.align		4
.L_91:
        /*0028*/ 	.byte	0x04, 0x17
        /*002a*/ 	.short	(.L_93 - .L_92)
.L_92:
        /*002c*/ 	.word	0x00000000
        /*0030*/ 	.short	0x0003
        /*0032*/ 	.short	0x0014
        /*0034*/ 	.byte	0x00, 0xf0, 0x11, 0x00


	//----- nvinfo : EIATTR_KPARAM_INFO
	.align		4
.L_93:
        /*0038*/ 	.byte	0x04, 0x17
        /*003a*/ 	.short	(.L_95 - .L_94)
.L_94:
        /*003c*/ 	.word	0x00000000
        /*0040*/ 	.short	0x0002
        /*0042*/ 	.short	0x0010
        /*0044*/ 	.byte	0x00, 0xf0, 0x11, 0x00


	//----- nvinfo : EIATTR_KPARAM_INFO
	.align		4
.L_95:
        /*0048*/ 	.byte	0x04, 0x17
        /*004a*/ 	.short	(.L_97 - .L_96)
.L_96:
        /*004c*/ 	.word	0x00000000
        /*0050*/ 	.short	0x0001
        /*0052*/ 	.short	0x0008
        /*0054*/ 	.byte	0x00, 0xf5, 0x21, 0x00


	//----- nvinfo : EIATTR_KPARAM_INFO
	.align		4
.L_97:
        /*0058*/ 	.byte	0x04, 0x17
        /*005a*/ 	.short	(.L_99 - .L_98)
.L_98:
        /*005c*/ 	.word	0x00000000
        /*0060*/ 	.short	0x0000
        /*0062*/ 	.short	0x0000
        /*0064*/ 	.byte	0x00, 0xf5, 0x21, 0x00


	//----- nvinfo : EIATTR_SPARSE_MMA_MASK
	.align		4
.L_99:
        /*0068*/ 	.byte	0x03, 0x50
        /*006a*/ 	.short	0x0000


	//----- nvinfo : EIATTR_MAXREG_COUNT
	.align		4
        /*006c*/ 	.byte	0x03, 0x1b
        /*006e*/ 	.short	0x00ff


	//----- nvinfo : EIATTR_MERCURY_ISA_VERSION
	.align		4
        /*0070*/ 	.byte	0x03, 0x5f
        /*0072*/ 	.short	0x0101


	//----- nvinfo : EIATTR_VRC_CTA_INIT_COUNT
	.align		4
        /*0074*/ 	.byte	0x02, 0x4a
	.zero		1
	.zero		1


	//----- nvinfo : EIATTR_EXIT_INSTR_OFFSETS
	.align		4
        /*0078*/ 	.byte	0x04, 0x1c
        /*007a*/ 	.short	(.L_101 - .L_100)


	//   ....[0]....
.L_100:
        /*007c*/ 	.word	0x00000030


	//   ....[1]....
        /*0080*/ 	.word	0x00000110


	//   ....[2]....
        /*0084*/ 	.word	0x00000260


	//----- nvinfo : EIATTR_CRS_STACK_SIZE
	.align		4
.L_101:
        /*0088*/ 	.byte	0x04, 0x1e
        /*008a*/ 	.short	(.L_103 - .L_102)
.L_102:
        /*008c*/ 	.word	0x00000000


	//----- nvinfo : EIATTR_CBANK_PARAM_SIZE
	.align		4
.L_103:
        /*0090*/ 	.byte	0x03, 0x19
        /*0092*/ 	.short	0x0020


	//----- nvinfo : EIATTR_PARAM_CBANK
	.align		4
        /*0094*/ 	.byte	0x04, 0x0a
        /*0096*/ 	.short	(.L_105 - .L_104)
	.align		4
.L_104:
        /*0098*/ 	.word	index@(.nv.constant0._Z10clipKernelI6__halfEvPKT_PS1_ffii)
        /*009c*/ 	.short	0x0380
        /*009e*/ 	.short	0x0020


	//----- nvinfo : EIATTR_SW_WAR
	.align		4
.L_105:
        /*00a0*/ 	.byte	0x04, 0x36
        /*00a2*/ 	.short	(.L_107 - .L_106)
.L_106:
        /*00a4*/ 	.word	0x00000008
.L_107:


//--------------------- .nv.callgraph             --------------------------
	.section	.nv.callgraph,"",@"SHT_CUDA_CALLGRAPH"
	.align	4
	.sectionentsize	8
	.align		4
        /*0000*/ 	.word	0x00000000
	.align		4
        /*0004*/ 	.word	0xffffffff
	.align		4
        /*0008*/ 	.word	0x00000000
	.align		4
        /*000c*/ 	.word	0xfffffffe
	.align		4
        /*0010*/ 	.word	0x00000000
	.align		4
        /*0014*/ 	.word	0xfffffffd
	.align		4
        /*0018*/ 	.word	0x00000000
	.align		4
        /*001c*/ 	.word	0xfffffffc


//--------------------- .nv.constant4             --------------------------
	.section	.nv.constant4,"a",@progbits
	.align	8
	.align		8
.nv.constant4:
        /*0000*/ 	.dword	_ZN34_INTERNAL_6c2236cc_4_k_cu_eb614ded4cuda3std3__45__cpo5beginE
	.align		8
        /*0008*/ 	.dword	_ZN34_INTERNAL_6c2236cc_4_k_cu_eb614ded4cuda3std3__45__cpo3endE
	.align		8
        /*0010*/ 	.dword	_ZN34_INTERNAL_6c2236cc_4_k_cu_eb614ded4cuda3std3__45__cpo6cbeginE
	.align		8
        /*0018*/ 	.dword	_ZN34_INTERNAL_6c2236cc_4_k_cu_eb614ded4cuda3std3__45__cpo4cendE
	.align		8
        /*0020*/ 	.dword	_ZN34_INTERNAL_6c2236cc_4_k_cu_eb614ded4cuda3std3__45__cpo6rbeginE
	.align		8
        /*0028*/ 	.dword	_ZN34_INTERNAL_6c2236cc_4_k_cu_eb614ded4cuda3std3__45__cpo4rendE
	.align		8
        /*0030*/ 	.dword	_ZN34_INTERNAL_6c2236cc_4_k_cu_eb614ded4cuda3std3__45__cpo7crbeginE
	.align		8
        /*0038*/ 	.dword	_ZN34_INTERNAL_6c2236cc_4_k_cu_eb614ded4cuda3std3__45__cpo5crendE
	.align		8
        /*0040*/ 	.dword	_ZN34_INTERNAL_6c2236cc_4_k_cu_eb614ded4cuda3std3__436_GLOBAL__N__6c2236cc_4_k_cu_eb614ded6ignoreE
	.align		8
        /*0048*/ 	.dword	_ZN34_INTERNAL_6c2236cc_4_k_cu_eb614ded4cuda3std3__419piecewise_constructE
	.align		8
        /*0050*/ 	.dword	_ZN34_INTERNAL_6c2236cc_4_k_cu_eb614ded4cuda3std3__48in_placeE
	.align		8
        /*0058*/ 	.dword	_ZN34_INTERNAL_6c2236cc_4_k_cu_eb614ded4cuda3std3__420unreachable_sentinelE
	.align		8
        /*0060*/ 	.dword	_ZN34_INTERNAL_6c2236cc_4_k_cu_eb614ded4cuda3std3__47nulloptE
	.align		8
        /*0068*/ 	.dword	_ZN34_INTERNAL_6c2236cc_4_k_cu_eb614ded4cuda3std3__48unexpectE
	.align		8
        /*0070*/ 	.dword	_ZN34_INTERNAL_6c2236cc_4_k_cu_eb614ded4cuda3std6ranges3__45__cpo4swapE
	.align		8
        /*0078*/ 	.dword	_ZN34_INTERNAL_6c2236cc_4_k_cu_eb614ded4cuda3std6ranges3__45__cpo9iter_moveE
	.align		8
        /*0080*/ 	.dword	_ZN34_INTERNAL_6c2236cc_4_k_cu_eb614ded4cuda3std6ranges3__45__cpo5beginE
	.align		8
        /*0088*/ 	.dword	_ZN34_INTERNAL_6c2236cc_4_k_cu_eb614ded4cuda3std6ranges3__45__cpo3endE
	.align		8
        /*0090*/ 	.dword	_ZN34_INTERNAL_6c2236cc_4_k_cu_eb614ded4cuda3std6ranges3__45__cpo6cbeginE
	.align		8
        /*0098*/ 	.dword	_ZN34_INTERNAL_6c2236cc_4_k_cu_eb614ded4cuda3std6ranges3__45__cpo4cendE
	.align		8
        /*00a0*/ 	.dword	_ZN34_INTERNAL_6c2236cc_4_k_cu_eb614ded4cuda3std6ranges3__45__cpo7advanceE
	.align		8
        /*00a8*/ 	.dword	_ZN34_INTERNAL_6c2236cc_4_k_cu_eb614ded4cuda3std6ranges3__45__cpo9iter_swapE
	.align		8
        /*00b0*/ 	.dword	_ZN34_INTERNAL_6c2236cc_4_k_cu_eb614ded4cuda3std6ranges3__45__cpo4nextE
	.align		8
        /*00b8*/ 	.dword	_ZN34_INTERNAL_6c2236cc_4_k_cu_eb614ded4cuda3std6ranges3__45__cpo4prevE
	.align		8
        /*00c0*/ 	.dword	_ZN34_INTERNAL_6c2236cc_4_k_cu_eb614ded4cuda3std6ranges3__45__cpo4dataE
	.align		8
        /*00c8*/ 	.dword	_ZN34_INTERNAL_6c2236cc_4_k_cu_eb614ded4cuda3std6ranges3__45__cpo5cdataE
	.align		8
        /*00d0*/ 	.dword	_ZN34_INTERNAL_6c2236cc_4_k_cu_eb614ded4cuda3std6ranges3__45__cpo4sizeE
	.align		8
        /*00d8*/ 	.dword	_ZN34_INTERNAL_6c2236cc_4_k_cu_eb614ded4cuda3std6ranges3__45__cpo5ssizeE
	.align		8
        /*00e0*/ 	.dword	_ZN34_INTERNAL_6c2236cc_4_k_cu_eb614ded4cuda3std6ranges3__45__cpo8distanceE
	.align		8
        /*00e8*/ 	.dword	_ZN34_INTERNAL_6c2236cc_4_k_cu_eb614ded6thrust24THRUST_300001_SM_1000_NS6system6detail10sequential3seqE
	.align		8
        /*00f0*/ 	.dword	_ZN34_INTERNAL_6c2236cc_4_k_cu_eb614ded6thrust24THRUST_300001_SM_1000_NS12placeholders2_1E
	.align		8
        /*00f8*/ 	.dword	_ZN34_INTERNAL_6c2236cc_4_k_cu_eb614ded6thrust24THRUST_300001_SM_1000_NS12placeholders2_2E
	.align		8
        /*0100*/ 	.dword	_ZN34_INTERNAL_6c2236cc_4_k_cu_eb614ded6thrust24THRUST_300001_SM_1000_NS12placeholders2_3E
	.align		8
        /*0108*/ 	.dword	_ZN34_INTERNAL_6c2236cc_4_k_cu_eb614ded6thrust24THRUST_300001_SM_1000_NS12placeholders2_4E
	.align		8
        /*0110*/ 	.dword	_ZN34_INTERNAL_6c2236cc_4_k_cu_eb614ded6thrust24THRUST_300001_SM_1000_NS12placeholders2_5E
	.align		8
        /*0118*/ 	.dword	_ZN34_INTERNAL_6c2236cc_4_k_cu_eb614ded6thrust24THRUST_300001_SM_1000_NS12placeholders2_6E
	.align		8
        /*0120*/ 	.dword	_ZN34_INTERNAL_6c2236cc_4_k_cu_eb614ded6thrust24THRUST_300001_SM_1000_NS12placeholders2_7E
	.align		8
        /*0128*/ 	.dword	_ZN34_INTERNAL_6c2236cc_4_k_cu_eb614ded6thrust24THRUST_300001_SM_1000_NS12placeholders2_8E
	.align		8
        /*0130*/ 	.dword	_ZN34_INTERNAL_6c2236cc_4_k_cu_eb614ded6thrust24THRUST_300001_SM_1000_NS12placeholders2_9E
	.align		8
        /*0138*/ 	.dword	_ZN34_INTERNAL_6c2236cc_4_k_cu_eb614ded6thrust24THRUST_300001_SM_1000_NS12placeholders3_10E


//--------------------- .text._ZN3cub18CUB_300001_SM_10006detail11EmptyKernelIvEEvv --------------------------
	.section	.text._ZN3cub18CUB_300001_SM_10006detail11EmptyKernelIvEEvv,"ax",@progbits
	.align	128
        .global         _ZN3cub18CUB_300001_SM_10006detail11EmptyKernelIvEEvv
        .type           _ZN3cub18CUB_300001_SM_10006detail11EmptyKernelIvEEvv,@function
        .size           _ZN3cub18CUB_300001_SM_10006detail11EmptyKernelIvEEvv,(.L_x_9 - _ZN3cub18CUB_300001_SM_10006detail11EmptyKernelIvEEvv)
        .other          _ZN3cub18CUB_300001_SM_10006detail11EmptyKernelIvEEvv,@"STO_CUDA_ENTRY STV_DEFAULT"
_ZN3cub18CUB_300001_SM_10006detail11EmptyKernelIvEEvv:
.text._ZN3cub18CUB_300001_SM_10006detail11EmptyKernelIvEEvv:
[----:B------:R-:W-:Y:S01]  /*0000*/  LDC R1, c[0x0][0x37c] ;  /* 0x0000df00ff017b82 */ /* 0x000fe20000000800 */
[----:B------:R-:W-:Y:S05]  /*0010*/  EXIT ;  /* 0x000000000000794d */ /* 0x000fea0003800000 */
.L_x_0:
[----:B------:R-:W-:-:S00]  /*0020*/  BRA `(.L_x_0) ;  /* 0xfffffffc00fc7947 */ /* 0x000fc0000383ffff */
[----:B------:R-:W-:-:S00]  /*0030*/  NOP ;  /* 0x0000000000007918 */ /* 0x000fc00000000000 */
        /* <DEDUP_REMOVED lines=12> */
.L_x_9:


//--------------------- .text._Z10clipKernelIfEvPKT_PS0_ffii --------------------------
	.section	.text._Z10clipKernelIfEvPKT_PS0_ffii,"ax",@progbits
	.align	128
        .global         _Z10clipKernelIfEvPKT_PS0_ffii
        .type           _Z10clipKernelIfEvPKT_PS0_ffii,@function
        .size           _Z10clipKernelIfEvPKT_PS0_ffii,(.L_x_10 - _Z10clipKernelIfEvPKT_PS0_ffii)
        .other          _Z10clipKernelIfEvPKT_PS0_ffii,@"STO_CUDA_ENTRY STV_DEFAULT"
_Z10clipKernelIfEvPKT_PS0_ffii:
.text._Z10clipKernelIfEvPKT_PS0_ffii:
[----:B------:R-:W-:Y:S08]  /*0000*/  LDC R1, c[0x0][0x37c] ;  /* 0x0000df00ff017b82 */ /* 0x000ff00000000800 */
[----:B------:R-:W0:Y:S02]  /*0010*/  LDC R11, c[0x0][0x39c] ;  /* 0x0000e700ff0b7b82 */ /* 0x000e240000000800 */
[----:B0-----:R-:W-:-:S13]  /*0020*/  ISETP.GE.AND P0, PT, R11, 0x1, PT ;  /* 0x000000010b00780c */ /* 0x001fda0003f06270 */
[----:B------:R-:W-:Y:S05]  /*0030*/  @!P0 EXIT ;  /* 0x000000000000894d */ /* 0x000fea0003800000 */
[----:B------:R-:W0:Y:S01]  /*0040*/  S2R R0, SR_CTAID.X ;  /* 0x0000000000007919 */ /* 0x000e220000002500 */
[----:B------:R-:W0:Y:S01]  /*0050*/  LDCU UR4, c[0x0][0x360] ;  /* 0x00006c00ff0477ac */ /* 0x000e220008000800 */
[----:B------:R-:W1:Y:S01]  /*0060*/  LDC.64 R4, c[0x0][0x380] ;  /* 0x0000e000ff047b82 */ /* 0x000e620000000a00 */
[----:B------:R-:W0:Y:S01]  /*0070*/  S2R R3, SR_TID.X ;  /* 0x0000000000037919 */ /* 0x000e220000002100 */
[----:B------:R-:W2:Y:S01]  /*0080*/  LDCU.64 UR6, c[0x0][0x358] ;  /* 0x00006b00ff0677ac */ /* 0x000ea20008000a00 */
[----:B------:R-:W3:Y:S05]  /*0090*/  LDCU UR5, c[0x0][0x398] ;  /* 0x00007300ff0577ac */ /* 0x000eea0008000800 */
[----:B------:R-:W4:Y:S01]  /*00a0*/  LDC.64 R6, c[0x0][0x388] ;  /* 0x0000e200ff067b82 */ /* 0x000f220000000a00 */
[----:B------:R-:W0:Y:S01]  /*00b0*/  LDCU UR8, c[0x0][0x390] ;  /* 0x00007200ff0877ac */ /* 0x000e220008000800 */
[----:B------:R-:W0:Y:S02]  /*00c0*/  LDCU UR9, c[0x0][0x394] ;  /* 0x00007280ff0977ac */ /* 0x000e240008000800 */
[----:B0-----:R-:W-:-:S04]  /*00d0*/  IMAD R0, R0, UR4, R3 ;  /* 0x0000000400007c24 */ /* 0x001fc8000f8e0203 */
[----:B------:R-:W-:Y:S02]  /*00e0*/  IMAD R9, R0, R11, RZ ;  /* 0x0000000b00097224 */ /* 0x000fe400078e02ff */
[----:B--23--:R-:W-:-:S07]  /*00f0*/  IMAD.MOV R0, RZ, RZ, -R11 ;  /* 0x000000ffff007224 */ /* 0x00cfce00078e0a0b */
.L_x_3:
[----:B------:R-:W-:-:S13]  /*0100*/  ISETP.GE.AND P0, PT, R9, UR5, PT ;  /* 0x0000000509007c0c */ /* 0x000fda000bf06270 */
[----:B0-----:R-:W-:Y:S05]  /*0110*/  @P0 EXIT ;  /* 0x000000000000094d */ /* 0x001fea0003800000 */
[----:B-1----:R-:W-:-:S06]  /*0120*/  IMAD.WIDE R2, R9, 0x4, R4 ;  /* 0x0000000409027825 */ /* 0x002fcc00078e0204 */
[----:B------:R-:W2:Y:S01]  /*0130*/  LDG.E R2, desc[UR6][R2.64] ;  /* 0x0000000602027981 */ /* 0x000ea2000c1e1900 */
[----:B------:R-:W0:Y:S01]  /*0140*/  LDCU UR4, c[0x0][0x390] ;  /* 0x00007200ff0477ac */ /* 0x000e220008000800 */
[----:B------:R-:W-:Y:S01]  /*0150*/  VIADD R0, R0, 0x1 ;  /* 0x0000000100007836 */ /* 0x000fe20000000000 */
[----:B------:R-:W-:Y:S04]  /*0160*/  BSSY.RECONVERGENT B0, `(.L_x_1) ;  /* 0x0000009000007945 */ /* 0x000fe80003800200 */
[----:B------:R-:W-:Y:S02]  /*0170*/  ISETP.NE.AND P0, PT, R0, RZ, PT ;  /* 0x000000ff0000720c */ /* 0x000fe40003f05270 */
[----:B0-----:R-:W-:Y:S02]  /*0180*/  MOV R11, UR4 ;  /* 0x00000004000b7c02 */ /* 0x001fe40008000f00 */
[----:B--2---:R-:W-:-:S13]  /*0190*/  FSETP.GEU.AND P1, PT, R2, UR8, PT ;  /* 0x0000000802007c0b */ /* 0x004fda000bf2e000 */
[----:B------:R-:W-:Y:S05]  /*01a0*/  @!P1 BRA `(.L_x_2) ;  /* 0x0000000000109947 */ /* 0x000fea0003800000 */
[----:B------:R-:W0:Y:S01]  /*01b0*/  LDCU UR4, c[0x0][0x394] ;  /* 0x00007280ff0477ac */ /* 0x000e220008000800 */
[----:B------:R-:W-:Y:S01]  /*01c0*/  FSETP.GT.AND P1, PT, R2, UR9, PT ;  /* 0x0000000902007c0b */ /* 0x000fe2000bf24000 */
[----:B0-----:R-:W-:-:S12]  /*01d0*/  IMAD.U32 R11, RZ, RZ, UR4 ;  /* 0x00000004ff0b7e24 */ /* 0x001fd8000f8e00ff */
[----:B------:R-:W-:-:S07]  /*01e0*/  @!P1 MOV R11, R2 ;  /* 0x00000002000b9202 */ /* 0x000fce0000000f00 */
.L_x_2:
[----:B------:R-:W-:Y:S05]  /*01f0*/  BSYNC.RECONVERGENT B0 ;  /* 0x0000000000007941 */ /* 0x000fea0003800200 */
.L_x_1:
[C---:B----4-:R-:W-:Y:S01]  /*0200*/  IMAD.WIDE R2, R9.reuse, 0x4, R6 ;  /* 0x0000000409027825 */ /* 0x050fe200078e0206 */
[----:B------:R-:W-:-:S04]  /*0210*/  IADD3 R9, PT, PT, R9, 0x1, RZ ;  /* 0x0000000109097810 */ /* 0x000fc80007ffe0ff */
[----:B------:R0:W-:Y:S01]  /*0220*/  STG.E desc[UR6][R2.64], R11 ;  /* 0x0000000b02007986 */ /* 0x0001e2000c101906 */
[----:B------:R-:W-:Y:S05]  /*0230*/  @P0 BRA `(.L_x_3) ;  /* 0xfffffffc00b00947 */ /* 0x000fea000383ffff */
[----:B------:R-:W-:Y:S05]  /*0240*/  EXIT ;  /* 0x000000000000794d */ /* 0x000fea0003800000 */
.L_x_4:
        /* <DEDUP_REMOVED lines=11> */
.L_x_10:


//--------------------- .text._Z10clipKernelI6__halfEvPKT_PS1_ffii --------------------------
	.section	.text._Z10clipKernelI6__halfEvPKT_PS1_ffii,"ax",@progbits
	.align	128
        .global         _Z10clipKernelI6__halfEvPKT_PS1_ffii
        .type           _Z10clipKernelI6__halfEvPKT_PS1_ffii,@function
        .size           _Z10clipKernelI6__halfEvPKT_PS1_ffii,(.L_x_11 - _Z10clipKernelI6__halfEvPKT_PS1_ffii)
        .other          _Z10clipKernelI6__halfEvPKT_PS1_ffii,@"STO_CUDA_ENTRY STV_DEFAULT"
_Z10clipKernelI6__halfEvPKT_PS1_ffii:
.text._Z10clipKernelI6__halfEvPKT_PS1_ffii:
        /* <DEDUP_REMOVED lines=16> */
.L_x_7:
[----:B------:R-:W-:-:S13]  /*0100*/  ISETP.GE.AND P0, PT, R9, UR5, PT ;  /* 0x0000000509007c0c */ /* 0x000fda000bf06270 */
[----:B0-----:R-:W-:Y:S05]  /*0110*/  @P0 EXIT ;  /* 0x000000000000094d */ /* 0x001fea0003800000 */
[----:B-1----:R-:W-:-:S06]  /*0120*/  IMAD.WIDE R6, R9, 0x2, R2 ;  /* 0x0000000209067825 */ /* 0x002fcc00078e0202 */
[----:B------:R-:W2:Y:S01]  /*0130*/  LDG.E.U16 R6, desc[UR6][R6.64] ;  /* 0x0000000606067981 */ /* 0x000ea2000c1e1500 */
[----:B------:R-:W0:Y:S01]  /*0140*/  LDCU UR4, c[0x0][0x390] ;  /* 0x00007200ff0477ac */ /* 0x000e220008000800 */
[----:B------:R-:W-:Y:S01]  /*0150*/  VIADD R0, R0, 0x1 ;  /* 0x0000000100007836 */ /* 0x000fe20000000000 */
[----:B------:R-:W-:Y:S04]  /*0160*/  BSSY.RECONVERGENT B0, `(.L_x_5) ;  /* 0x000000a000007945 */ /* 0x000fe80003800200 */
[----:B------:R-:W-:Y:S02]  /*0170*/  ISETP.NE.AND P0, PT, R0, RZ, PT ;  /* 0x000000ff0000720c */ /* 0x000fe40003f05270 */
[----:B0-----:R-:W-:Y:S01]  /*0180*/  MOV R8, UR4 ;  /* 0x0000000400087c02 */ /* 0x001fe20008000f00 */
[----:B--2---:R-:W-:-:S05]  /*0190*/  HADD2.F32 R10, -RZ, R6.H0_H0 ;  /* 0x20000006ff0a7230 */ /* 0x004fca0000004100 */
[----:B------:R-:W-:-:S13]  /*01a0*/  FSETP.GEU.AND P1, PT, R10, UR8, PT ;  /* 0x000000080a007c0b */ /* 0x000fda000bf2e000 */
[----:B------:R-:W-:Y:S05]  /*01b0*/  @!P1 BRA `(.L_x_6) ;  /* 0x0000000000109947 */ /* 0x000fea0003800000 */
[----:B------:R-:W0:Y:S01]  /*01c0*/  LDCU UR4, c[0x0][0x394] ;  /* 0x00007280ff0477ac */ /* 0x000e220008000800 */
[----:B------:R-:W-:Y:S01]  /*01d0*/  FSETP.GT.AND P1, PT, R10, UR9, PT ;  /* 0x000000090a007c0b */ /* 0x000fe2000bf24000 */
[----:B0-----:R-:W-:-:S12]  /*01e0*/  IMAD.U32 R8, RZ, RZ, UR4 ;  /* 0x00000004ff087e24 */ /* 0x001fd8000f8e00ff */
[----:B------:R-:W-:-:S07]  /*01f0*/  @!P1 MOV R8, R10 ;  /* 0x0000000a00089202 */ /* 0x000fce0000000f00 */
.L_x_6:
[----:B------:R-:W-:Y:S05]  /*0200*/  BSYNC.RECONVERGENT B0 ;  /* 0x0000000000007941 */ /* 0x000fea0003800200 */
.L_x_5:
[----:B------:R-:W-:Y:S01]  /*0210*/  F2FP.F16.F32.PACK_AB R8, RZ, R8 ;  /* 0x00000008ff08723e */ /* 0x000fe200000000ff */
[C---:B----4-:R-:W-:Y:S01]  /*0220*/  IMAD.WIDE R6, R9.reuse, 0x2, R4 ;  /* 0x0000000209067825 */ /* 0x050fe200078e0204 */
[----:B------:R-:W-:-:S04]  /*0230*/  IADD3 R9, PT, PT, R9, 0x1, RZ ;  /* 0x0000000109097810 */ /* 0x000fc80007ffe0ff */
[----:B------:R0:W-:Y:S01]  /*0240*/  STG.E.U16 desc[UR6][R6.64], R8 ;  /* 0x0000000806007986 */ /* 0x0001e2000c101506 */
[----:B------:R-:W-:Y:S05]  /*0250*/  @P0 BRA `(.L_x_7) ;  /* 0xfffffffc00a80947 */ /* 0x000fea000383ffff */
[----:B------:R-:W-:Y:S05]  /*0260*/  EXIT ;  /* 0x000000000000794d */ /* 0x000fea0003800000 */
.L_x_8:
        /* <DEDUP_REMOVED lines=9> */
.L_x_11:


//--------------------- .nv.shared.reserved.0     --------------------------
	.section	.nv.shared.reserved.0,"aw",@nobits
	.weak		__nv_reservedSMEM_offset_0_alias
	.size		__nv_reservedSMEM_offset_0_alias, 0, 64
	.other		__nv_reservedSMEM_offset_0_alias,@"STO_CUDA_RESERVED_SHARED STV_DEFAULT"
__nv_reservedSMEM_offset_0_alias:
	.zero		0
	.zero		64


//--------------------- .nv.global                --------------------------
	.section	.nv.global,"aw",@nobits
.nv.global:
	.type		_ZN34_INTERNAL_6c2236cc_4_k_cu_eb614ded6thrust24THRUST_300001_SM_1000_NS12placeholders2_5E,@object
	.size		_ZN34_INTERNAL_6c2236cc_4_k_cu_eb614ded6thrust24THRUST_300001_SM_1000_NS12placeholders2_5E,(_ZN34_INTERNAL_6c2236cc_4_k_cu_eb614ded4cuda3std3__45__cpo6cbeginE - _ZN34_INTERNAL_6c2236cc_4_k_cu_eb614ded6thrust24THRUST_300001_SM_1000_NS12placeholders2_5E)
_ZN34_INTERNAL_6c2236cc_4_k_cu_eb614ded6thrust24THRUST_300001_SM_1000_NS12placeholders2_5E:
	.zero		1
	.type		_ZN34_INTERNAL_6c2236cc_4_k_cu_eb614ded4cuda3std3__45__cpo6cbeginE,@object
	.size		_ZN34_INTERNAL_6c2236cc_4_k_cu_eb614ded4cuda3std3__45__cpo6cbeginE,(_ZN34_INTERNAL_6c2236cc_4_k_cu_eb614ded4cuda3std6ranges3__45__cpo6cbeginE - _ZN34_INTERNAL_6c2236cc_4_k_cu_eb614ded4cuda3std3__45__cpo6cbeginE)
_ZN34_INTERNAL_6c2236cc_4_k_cu_eb614ded4cuda3std3__45__cpo6cbeginE:
	.zero		1
	.type		_ZN34_INTERNAL_6c2236cc_4_k_cu_eb614ded4cuda3std6ranges3__45__cpo6cbeginE,@object
	.size		_ZN34_INTERNAL_6c2236cc_4_k_cu_eb614ded4cuda3std6ranges3__45__cpo6cbeginE,(_ZN34_INTERNAL_6c2236cc_4_k_cu_eb614ded4cuda3std3__48in_placeE - _ZN34_INTERNAL_6c2236cc_4_k_cu_eb614ded4cuda3std6ranges3__45__cpo6cbeginE)
_ZN34_INTERNAL_6c2236cc_4_k_cu_eb614ded4cuda3std6ranges3__45__cpo6cbeginE:
	.zero		1
	.type		_ZN34_INTERNAL_6c2236cc_4_k_cu_eb614ded4cuda3std3__48in_placeE,@object
	.size		_ZN34_INTERNAL_6c2236cc_4_k_cu_eb614ded4cuda3std3__48in_placeE,(_ZN34_INTERNAL_6c2236cc_4_k_cu_eb614ded4cuda3std6ranges3__45__cpo4sizeE - _ZN34_INTERNAL_6c2236cc_4_k_cu_eb614ded4cuda3std3__48in_placeE)
_ZN34_INTERNAL_6c2236cc_4_k_cu_eb614ded4cuda3std3__48in_placeE:
	.zero		1
	.type		_ZN34_INTERNAL_6c2236cc_4_k_cu_eb614ded4cuda3std6ranges3__45__cpo4sizeE,@object
	.size		_ZN34_INTERNAL_6c2236cc_4_k_cu_eb614ded4cuda3std6ranges3__45__cpo4sizeE,(_ZN34_INTERNAL_6c2236cc_4_k_cu_eb614ded6thrust24THRUST_300001_SM_1000_NS12placeholders2_9E - _ZN34_INTERNAL_6c2236cc_4_k_cu_eb614ded4cuda3std6ranges3__45__cpo4sizeE)
_ZN34_INTERNAL_6c2236cc_4_k_cu_eb614ded4cuda3std6ranges3__45__cpo4sizeE:
	.zero		1
	.type		_ZN34_INTERNAL_6c2236cc_4_k_cu_eb614ded6thrust24THRUST_300001_SM_1000_NS12placeholders2_9E,@object
	.size		_ZN34_INTERNAL_6c2236cc_4_k_cu_eb614ded6thrust24THRUST_300001_SM_1000_NS12placeholders2_9E,(_ZN34_INTERNAL_6c2236cc_4_k_cu_eb614ded4cuda3std3__45__cpo7crbeginE - _ZN34_INTERNAL_6c2236cc_4_k_cu_eb614ded6thrust24THRUST_300001_SM_1000_NS12placeholders2_9E)
_ZN34_INTERNAL_6c2236cc_4_k_cu_eb614ded6thrust24THRUST_300001_SM_1000_NS12placeholders2_9E:
	.zero		1
	.type		_ZN34_INTERNAL_6c2236cc_4_k_cu_eb614ded4cuda3std3__45__cpo7crbeginE,@object
	.size		_ZN34_INTERNAL_6c2236cc_4_k_cu_eb614ded4cuda3std3__45__cpo7crbeginE,(_ZN34_INTERNAL_6c2236cc_4_k_cu_eb614ded4cuda3std6ranges3__45__cpo4nextE - _ZN34_INTERNAL_6c2236cc_4_k_cu_eb614ded4cuda3std3__45__cpo7crbeginE)
_ZN34_INTERNAL_6c2236cc_4_k_cu_eb614ded4cuda3std3__45__cpo7crbeginE:
	.zero		1
	.type		_ZN34_INTERNAL_6c2236cc_4_k_cu_eb614ded4cuda3std6ranges3__45__cpo4nextE,@object
	.size		_ZN34_INTERNAL_6c2236cc_4_k_cu_eb614ded4cuda3std6ranges3__45__cpo4nextE,(_ZN34_INTERNAL_6c2236cc_4_k_cu_eb614ded4cuda3std6ranges3__45__cpo4swapE - _ZN34_INTERNAL_6c2236cc_4_k_cu_eb614ded4cuda3std6ranges3__45__cpo4nextE)
_ZN34_INTERNAL_6c2236cc_4_k_cu_eb614ded4cuda3std6ranges3__45__cpo4nextE:
	.zero		1
	.type		_ZN34_INTERNAL_6c2236cc_4_k_cu_eb614ded4cuda3std6ranges3__45__cpo4swapE,@object
	.size		_ZN34_INTERNAL_6c2236cc_4_k_cu_eb614ded4cuda3std6ranges3__45__cpo4swapE,(_ZN34_INTERNAL_6c2236cc_4_k_cu_eb614ded6thrust24THRUST_300001_SM_1000_NS12placeholders2_1E - _ZN34_INTERNAL_6c2236cc_4_k_cu_eb614ded4cuda3std6ranges3__45__cpo4swapE)
_ZN34_INTERNAL_6c2236cc_4_k_cu_eb614ded4cuda3std6ranges3__45__cpo4swapE:
	.zero		1
	.type		_ZN34_INTERNAL_6c2236cc_4_k_cu_eb614ded6thrust24THRUST_300001_SM_1000_NS12placeholders2_1E,@object
	.size		_ZN34_INTERNAL_6c2236cc_4_k_cu_eb614ded6thrust24THRUST_300001_SM_1000_NS12placeholders2_1E,(_ZN34_INTERNAL_6c2236cc_4_k_cu_eb614ded6thrust24THRUST_300001_SM_1000_NS12placeholders2_3E - _ZN34_INTERNAL_6c2236cc_4_k_cu_eb614ded6thrust24THRUST_300001_SM_1000_NS12placeholders2_1E)
_ZN34_INTERNAL_6c2236cc_4_k_cu_eb614ded6thrust24THRUST_300001_SM_1000_NS12placeholders2_1E:
	.zero		1
	.type		_ZN34_INTERNAL_6c2236cc_4_k_cu_eb614ded6thrust24THRUST_300001_SM_1000_NS12placeholders2_3E,@object
	.size		_ZN34_INTERNAL_6c2236cc_4_k_cu_eb614ded6thrust24THRUST_300001_SM_1000_NS12placeholders2_3E,(_ZN34_INTERNAL_6c2236cc_4_k_cu_eb614ded4cuda3std3__45__cpo5beginE - _ZN34_INTERNAL_6c2236cc_4_k_cu_eb614ded6thrust24THRUST_300001_SM_1000_NS12placeholders2_3E)
_ZN34_INTERNAL_6c2236cc_4_k_cu_eb614ded6thrust24THRUST_300001_SM_1000_NS12placeholders2_3E:
	.zero		1
	.type		_ZN34_INTERNAL_6c2236cc_4_k_cu_eb614ded4cuda3std3__45__cpo5beginE,@object
	.size		_ZN34_INTERNAL_6c2236cc_4_k_cu_eb614ded4cuda3std3__45__cpo5beginE,(_ZN34_INTERNAL_6c2236cc_4_k_cu_eb614ded4cuda3std6ranges3__45__cpo5beginE - _ZN34_INTERNAL_6c2236cc_4_k_cu_eb614ded4cuda3std3__45__cpo5beginE)
_ZN34_INTERNAL_6c2236cc_4_k_cu_eb614ded4cuda3std3__45__cpo5beginE:
	.zero		1
	.type		_ZN34_INTERNAL_6c2236cc_4_k_cu_eb614ded4cuda3std6ranges3__45__cpo5beginE,@object
	.size		_ZN34_INTERNAL_6c2236cc_4_k_cu_eb614ded4cuda3std6ranges3__45__cpo5beginE,(_ZN34_INTERNAL_6c2236cc_4_k_cu_eb614ded4cuda3std3__436_GLOBAL__N__6c2236cc_4_k_cu_eb614ded6ignoreE - _ZN34_INTERNAL_6c2236cc_4_k_cu_eb614ded4cuda3std6ranges3__45__cpo5beginE)
_ZN34_INTERNAL_6c2236cc_4_k_cu_eb614ded4cuda3std6ranges3__45__cpo5beginE:
	.zero		1
	.type		_ZN34_INTERNAL_6c2236cc_4_k_cu_eb614ded4cuda3std3__436_GLOBAL__N__6c2236cc_4_k_cu_eb614ded6ignoreE,@object
	.size		_ZN34_INTERNAL_6c2236cc_4_k_cu_eb614ded4cuda3std3__436_GLOBAL__N__6c2236cc_4_k_cu_eb614ded6ignoreE,(_ZN34_INTERNAL_6c2236cc_4_k_cu_eb614ded4cuda3std6ranges3__45__cpo4dataE - _ZN34_INTERNAL_6c2236cc_4_k_cu_eb614ded4cuda3std3__436_GLOBAL__N__6c2236cc_4_k_cu_eb614ded6ignoreE)
_ZN34_INTERNAL_6c2236cc_4_k_cu_eb614ded4cuda3std3__436_GLOBAL__N__6c2236cc_4_k_cu_eb614ded6ignoreE:
	.zero		1
	.type		_ZN34_INTERNAL_6c2236cc_4_k_cu_eb614ded4cuda3std6ranges3__45__cpo4dataE,@object
	.size		_ZN34_INTERNAL_6c2236cc_4_k_cu_eb614ded4cuda3std6ranges3__45__cpo4dataE,(_ZN34_INTERNAL_6c2236cc_4_k_cu_eb614ded6thrust24THRUST_300001_SM_1000_NS12placeholders2_7E - _ZN34_INTERNAL_6c2236cc_4_k_cu_eb614ded4cuda3std6ranges3__45__cpo4dataE)
_ZN34_INTERNAL_6c2236cc_4_k_cu_eb614ded4cuda3std6ranges3__45__cpo4dataE:
	.zero		1
	.type		_ZN34_INTERNAL_6c2236cc_4_k_cu_eb614ded6thrust24THRUST_300001_SM_1000_NS12placeholders2_7E,@object
	.size		_ZN34_INTERNAL_6c2236cc_4_k_cu_eb614ded6thrust24THRUST_300001_SM_1000_NS12placeholders2_7E,(_ZN34_INTERNAL_6c2236cc_4_k_cu_eb614ded4cuda3std3__45__cpo6rbeginE - _ZN34_INTERNAL_6c2236cc_4_k_cu_eb614ded6thrust24THRUST_300001_SM_1000_NS12placeholders2_7E)
_ZN34_INTERNAL_6c2236cc_4_k_cu_eb614ded6thrust24THRUST_300001_SM_1000_NS12placeholders2_7E:
	.zero		1
	.type		_ZN34_INTERNAL_6c2236cc_4_k_cu_eb614ded4cuda3std3__45__cpo6rbeginE,@object
	.size		_ZN34_INTERNAL_6c2236cc_4_k_cu_eb614ded4cuda3std3__45__cpo6rbeginE,(_ZN34_INTERNAL_6c2236cc_4_k_cu_eb614ded4cuda3std6ranges3__45__cpo7advanceE - _ZN34_INTERNAL_6c2236cc_4_k_cu_eb614ded4cuda3std3__45__cpo6rbeginE)
_ZN34_INTERNAL_6c2236cc_4_k_cu_eb614ded4cuda3std3__45__cpo6rbeginE:
	.zero		1
	.type		_ZN34_INTERNAL_6c2236cc_4_k_cu_eb614ded4cuda3std6ranges3__45__cpo7advanceE,@object
	.size		_ZN34_INTERNAL_6c2236cc_4_k_cu_eb614ded4cuda3std6ranges3__45__cpo7advanceE,(_ZN34_INTERNAL_6c2236cc_4_k_cu_eb614ded4cuda3std3__47nulloptE - _ZN34_INTERNAL_6c2236cc_4_k_cu_eb614ded4cuda3std6ranges3__45__cpo7advanceE)
_ZN34_INTERNAL_6c2236cc_4_k_cu_eb614ded4cuda3std6ranges3__45__cpo7advanceE:
	.zero		1
	.type		_ZN34_INTERNAL_6c2236cc_4_k_cu_eb614ded4cuda3std3__47nulloptE,@object
	.size		_ZN34_INTERNAL_6c2236cc_4_k_cu_eb614ded4cuda3std3__47nulloptE,(_ZN34_INTERNAL_6c2236cc_4_k_cu_eb614ded4cuda3std6ranges3__45__cpo8distanceE - _ZN34_INTERNAL_6c2236cc_4_k_cu_eb614ded4cuda3std3__47nulloptE)
_ZN34_INTERNAL_6c2236cc_4_k_cu_eb614ded4cuda3std3__47nulloptE:
	.zero		1
	.type		_ZN34_INTERNAL_6c2236cc_4_k_cu_eb614ded4cuda3std6ranges3__45__cpo8distanceE,@object
	.size		_ZN34_INTERNAL_6c2236cc_4_k_cu_eb614ded4cuda3std6ranges3__45__cpo8distanceE,(_ZN34_INTERNAL_6c2236cc_4_k_cu_eb614ded6thrust24THRUST_300001_SM_1000_NS12placeholders2_6E - _ZN34_INTERNAL_6c2236cc_4_k_cu_eb614ded4cuda3std6ranges3__45__cpo8distanceE)
_ZN34_INTERNAL_6c2236cc_4_k_cu_eb614ded4cuda3std6ranges3__45__cpo8distanceE:
	.zero		1
	.type		_ZN34_INTERNAL_6c2236cc_4_k_cu_eb614ded6thrust24THRUST_300001_SM_1000_NS12placeholders2_6E,@object
	.size		_ZN34_INTERNAL_6c2236cc_4_k_cu_eb614ded6thrust24THRUST_300001_SM_1000_NS12placeholders2_6E,(_ZN34_INTERNAL_6c2236cc_4_k_cu_eb614ded4cuda3std3__45__cpo4cendE - _ZN34_INTERNAL_6c2236cc_4_k_cu_eb614ded6thrust24THRUST_300001_SM_1000_NS12placeholders2_6E)
_ZN34_INTERNAL_6c2236cc_4_k_cu_eb614ded6thrust24THRUST_300001_SM_1000_NS12placeholders2_6E:
	.zero		1
	.type		_ZN34_INTERNAL_6c2236cc_4_k_cu_eb614ded4cuda3std3__45__cpo4cendE,@object
	.size		_ZN34_INTERNAL_6c2236cc_4_k_cu_eb614ded4cuda3std3__45__cpo4cendE,(_ZN34_INTERNAL_6c2236cc_4_k_cu_eb614ded4cuda3std6ranges3__45__cpo4cendE - _ZN34_INTERNAL_6c2236cc_4_k_cu_eb614ded4cuda3std3__45__cpo4cendE)
_ZN34_INTERNAL_6c2236cc_4_k_cu_eb614ded4cuda3std3__45__cpo4cendE:
	.zero		1
	.type		_ZN34_INTERNAL_6c2236cc_4_k_cu_eb614ded4cuda3std6ranges3__45__cpo4cendE,@object
	.size		_ZN34_INTERNAL_6c2236cc_4_k_cu_eb614ded4cuda3std6ranges3__45__cpo4cendE,(_ZN34_INTERNAL_6c2236cc_4_k_cu_eb614ded4cuda3std3__420unreachable_sentinelE - _ZN34_INTERNAL_6c2236cc_4_k_cu_eb614ded4cuda3std6ranges3__45__cpo4cendE)
_ZN34_INTERNAL_6c2236cc_4_k_cu_eb614ded4cuda3std6ranges3__45__cpo4cendE:
	.zero		1
	.type		_ZN34_INTERNAL_6c2236cc_4_k_cu_eb614ded4cuda3std3__420unreachable_sentinelE,@object
	.size		_ZN34_INTERNAL_6c2236cc_4_k_cu_eb614ded4cuda3std3__420unreachable_sentinelE,(_ZN34_INTERNAL_6c2236cc_4_k_cu_eb614ded4cuda3std6ranges3__45__cpo5ssizeE - _ZN34_INTERNAL_6c2236cc_4_k_cu_eb614ded4cuda3std3__420unreachable_sentinelE)
_ZN34_INTERNAL_6c2236cc_4_k_cu_eb614ded4cuda3std3__420unreachable_sentinelE:
	.zero		1
	.type		_ZN34_INTERNAL_6c2236cc_4_k_cu_eb614ded4cuda3std6ranges3__45__cpo5ssizeE,@object
	.size		_ZN34_INTERNAL_6c2236cc_4_k_cu_eb614ded4cuda3std6ranges3__45__cpo5ssizeE,(_ZN34_INTERNAL_6c2236cc_4_k_cu_eb614ded6thrust24THRUST_300001_SM_1000_NS12placeholders3_10E - _ZN34_INTERNAL_6c2236cc_4_k_cu_eb614ded4cuda3std6ranges3__45__cpo5ssizeE)
_ZN34_INTERNAL_6c2236cc_4_k_cu_eb614ded4cuda3std6ranges3__45__cpo5ssizeE:
	.zero		1
	.type		_ZN34_INTERNAL_6c2236cc_4_k_cu_eb614ded6thrust24THRUST_300001_SM_1000_NS12placeholders3_10E,@object
	.size		_ZN34_INTERNAL_6c2236cc_4_k_cu_eb614ded6thrust24THRUST_300001_SM_1000_NS12placeholders3_10E,(_ZN34_INTERNAL_6c2236cc_4_k_cu_eb614ded4cuda3std3__45__cpo5crendE - _ZN34_INTERNAL_6c2236cc_4_k_cu_eb614ded6thrust24THRUST_300001_SM_1000_NS12placeholders3_10E)
_ZN34_INTERNAL_6c2236cc_4_k_cu_eb614ded6thrust24THRUST_300001_SM_1000_NS12placeholders3_10E:
	.zero		1
	.type		_ZN34_INTERNAL_6c2236cc_4_k_cu_eb614ded4cuda3std3__45__cpo5crendE,@object
	.size		_ZN34_INTERNAL_6c2236cc_4_k_cu_eb614ded4cuda3std3__45__cpo5crendE,(_ZN34_INTERNAL_6c2236cc_4_k_cu_eb614ded4cuda3std6ranges3__45__cpo4prevE - _ZN34_INTERNAL_6c2236cc_4_k_cu_eb614ded4cuda3std3__45__cpo5crendE)
_ZN34_INTERNAL_6c2236cc_4_k_cu_eb614ded4cuda3std3__45__cpo5crendE:
	.zero		1
	.type		_ZN34_INTERNAL_6c2236cc_4_k_cu_eb614ded4cuda3std6ranges3__45__cpo4prevE,@object
	.size		_ZN34_INTERNAL_6c2236cc_4_k_cu_eb614ded4cuda3std6ranges3__45__cpo4prevE,(_ZN34_INTERNAL_6c2236cc_4_k_cu_eb614ded4cuda3std6ranges3__45__cpo9iter_moveE - _ZN34_INTERNAL_6c2236cc_4_k_cu_eb614ded4cuda3std6ranges3__45__cpo4prevE)
_ZN34_INTERNAL_6c2236cc_4_k_cu_eb614ded4cuda3std6ranges3__45__cpo4prevE:
	.zero		1
	.type		_ZN34_INTERNAL_6c2236cc_4_k_cu_eb614ded4cuda3std6ranges3__45__cpo9iter_moveE,@object
	.size		_ZN34_INTERNAL_6c2236cc_4_k_cu_eb614ded4cuda3std6ranges3__45__cpo9iter_moveE,(_ZN34_INTERNAL_6c2236cc_4_k_cu_eb614ded6thrust24THRUST_300001_SM_1000_NS12placeholders2_2E - _ZN34_INTERNAL_6c2236cc_4_k_cu_eb614ded4cuda3std6ranges3__45__cpo9iter_moveE)
_ZN34_INTERNAL_6c2236cc_4_k_cu_eb614ded4cuda3std6ranges3__45__cpo9iter_moveE:
	.zero		1
	.type		_ZN34_INTERNAL_6c2236cc_4_k_cu_eb614ded6thrust24THRUST_300001_SM_1000_NS12placeholders2_2E,@object
	.size		_ZN34_INTERNAL_6c2236cc_4_k_cu_eb614ded6thrust24THRUST_300001_SM_1000_NS12placeholders2_2E,(_ZN34_INTERNAL_6c2236cc_4_k_cu_eb614ded6thrust24THRUST_300001_SM_1000_NS12placeholders2_4E - _ZN34_INTERNAL_6c2236cc_4_k_cu_eb614ded6thrust24THRUST_300001_SM_1000_NS12placeholders2_2E)
_ZN34_INTERNAL_6c2236cc_4_k_cu_eb614ded6thrust24THRUST_300001_SM_1000_NS12placeholders2_2E:
	.zero		1
	.type		_ZN34_INTERNAL_6c2236cc_4_k_cu_eb614ded6thrust24THRUST_300001_SM_1000_NS12placeholders2_4E,@object
	.size		_ZN34_INTERNAL_6c2236cc_4_k_cu_eb614ded6thrust24THRUST_300001_SM_1000_NS12placeholders2_4E,(_ZN34_INTERNAL_6c2236cc_4_k_cu_eb614ded4cuda3std3__45__cpo3endE - _ZN34_INTERNAL_6c2236cc_4_k_cu_eb614ded6thrust24THRUST_300001_SM_1000_NS12placeholders2_4E)
_ZN34_INTERNAL_6c2236cc_4_k_cu_eb614ded6thrust24THRUST_300001_SM_1000_NS12placeholders2_4E:
	.zero		1
	.type		_ZN34_INTERNAL_6c2236cc_4_k_cu_eb614ded4cuda3std3__45__cpo3endE,@object
	.size		_ZN34_INTERNAL_6c2236cc_4_k_cu_eb614ded4cuda3std3__45__cpo3endE,(_ZN34_INTERNAL_6c2236cc_4_k_cu_eb614ded4cuda3std6ranges3__45__cpo3endE - _ZN34_INTERNAL_6c2236cc_4_k_cu_eb614ded4cuda3std3__45__cpo3endE)
_ZN34_INTERNAL_6c2236cc_4_k_cu_eb614ded4cuda3std3__45__cpo3endE:
	.zero		1
	.type		_ZN34_INTERNAL_6c2236cc_4_k_cu_eb614ded4cuda3std6ranges3__45__cpo3endE,@object
	.size		_ZN34_INTERNAL_6c2236cc_4_k_cu_eb614ded4cuda3std6ranges3__45__cpo3endE,(_ZN34_INTERNAL_6c2236cc_4_k_cu_eb614ded4cuda3std3__419piecewise_constructE - _ZN34_INTERNAL_6c2236cc_4_k_cu_eb614ded4cuda3std6ranges3__45__cpo3endE)
_ZN34_INTERNAL_6c2236cc_4_k_cu_eb614ded4cuda3std6ranges3__45__cpo3endE:
	.zero		1
	.type		_ZN34_INTERNAL_6c2236cc_4_k_cu_eb614ded4cuda3std3__419piecewise_constructE,@object
	.size		_ZN34_INTERNAL_6c2236cc_4_k_cu_eb614ded4cuda3std3__419piecewise_constructE,(_ZN34_INTERNAL_6c2236cc_4_k_cu_eb614ded4cuda3std6ranges3__45__cpo5cdataE - _ZN34_INTERNAL_6c2236cc_4_k_cu_eb614ded4cuda3std3__419piecewise_constructE)
_ZN34_INTERNAL_6c2236cc_4_k_cu_eb614ded4cuda3std3__419piecewise_constructE:
	.zero		1
	.type		_ZN34_INTERNAL_6c2236cc_4_k_cu_eb614ded4cuda3std6ranges3__45__cpo5cdataE,@object
	.size		_ZN34_INTERNAL_6c2236cc_4_k_cu_eb614ded4cuda3std6ranges3__45__cpo5cdataE,(_ZN34_INTERNAL_6c2236cc_4_k_cu_eb614ded6thrust24THRUST_300001_SM_1000_NS12placeholders2_8E - _ZN34_INTERNAL_6c2236cc_4_k_cu_eb614ded4cuda3std6ranges3__45__cpo5cdataE)
_ZN34_INTERNAL_6c2236cc_4_k_cu_eb614ded4cuda3std6ranges3__45__cpo5cdataE:
	.zero		1
	.type		_ZN34_INTERNAL_6c2236cc_4_k_cu_eb614ded6thrust24THRUST_300001_SM_1000_NS12placeholders2_8E,@object
	.size		_ZN34_INTERNAL_6c2236cc_4_k_cu_eb614ded6thrust24THRUST_300001_SM_1000_NS12placeholders2_8E,(_ZN34_INTERNAL_6c2236cc_4_k_cu_eb614ded4cuda3std3__45__cpo4rendE - _ZN34_INTERNAL_6c2236cc_4_k_cu_eb614ded6thrust24THRUST_300001_SM_1000_NS12placeholders2_8E)
_ZN34_INTERNAL_6c2236cc_4_k_cu_eb614ded6thrust24THRUST_300001_SM_1000_NS12placeholders2_8E:
	.zero		1
	.type		_ZN34_INTERNAL_6c2236cc_4_k_cu_eb614ded4cuda3std3__45__cpo4rendE,@object
	.size		_ZN34_INTERNAL_6c2236cc_4_k_cu_eb614ded4cuda3std3__45__cpo4rendE,(_ZN34_INTERNAL_6c2236cc_4_k_cu_eb614ded4cuda3std6ranges3__45__cpo9iter_swapE - _ZN34_INTERNAL_6c2236cc_4_k_cu_eb614ded4cuda3std3__45__cpo4rendE)
_ZN34_INTERNAL_6c2236cc_4_k_cu_eb614ded4cuda3std3__45__cpo4rendE:
	.zero		1
	.type		_ZN34_INTERNAL_6c2236cc_4_k_cu_eb614ded4cuda3std6ranges3__45__cpo9iter_swapE,@object
	.size		_ZN34_INTERNAL_6c2236cc_4_k_cu_eb614ded4cuda3std6ranges3__45__cpo9iter_swapE,(_ZN34_INTERNAL_6c2236cc_4_k_cu_eb614ded4cuda3std3__48unexpectE - _ZN34_INTERNAL_6c2236cc_4_k_cu_eb614ded4cuda3std6ranges3__45__cpo9iter_swapE)
_ZN34_INTERNAL_6c2236cc_4_k_cu_eb614ded4cuda3std6ranges3__45__cpo9iter_swapE:
	.zero		1
	.type		_ZN34_INTERNAL_6c2236cc_4_k_cu_eb614ded4cuda3std3__48unexpectE,@object
	.size		_ZN34_INTERNAL_6c2236cc_4_k_cu_eb614ded4cuda3std3__48unexpectE,(_ZN34_INTERNAL_6c2236cc_4_k_cu_eb614ded6thrust24THRUST_300001_SM_1000_NS6system6detail10sequential3seqE - _ZN34_INTERNAL_6c2236cc_4_k_cu_eb614ded4cuda3std3__48unexpectE)
_ZN34_INTERNAL_6c2236cc_4_k_cu_eb614ded4cuda3std3__48unexpectE:
	.zero		1
	.type		_ZN34_INTERNAL_6c2236cc_4_k_cu_eb614ded6thrust24THRUST_300001_SM_1000_NS6system6detail10sequential3seqE,@object
	.size		_ZN34_INTERNAL_6c2236cc_4_k_cu_eb614ded6thrust24THRUST_300001_SM_1000_NS6system6detail10sequential3seqE,(.L_29 - _ZN34_INTERNAL_6c2236cc_4_k_cu_eb614ded6thrust24THRUST_300001_SM_1000_NS6system6detail10sequential3seqE)
_ZN34_INTERNAL_6c2236cc_4_k_cu_eb614ded6thrust24THRUST_300001_SM_1000_NS6system6detail10sequential3seqE:
	.zero		1
.L_29:


//--------------------- .nv.constant0._ZN3cub18CUB_300001_SM_10006detail11EmptyKernelIvEEvv --------------------------
	.section	.nv.constant0._ZN3cub18CUB_300001_SM_10006detail11EmptyKernelIvEEvv,"a",@progbits
	.sectionflags	@""
	.align	4
.nv.constant0._ZN3cub18CUB_300001_SM_10006detail11EmptyKernelIvEEvv:
	.zero		896


//--------------------- .nv.constant0._Z10clipKernelIfEvPKT_PS0_ffii --------------------------
	.section	.nv.constant0._Z10clipKernelIfEvPKT_PS0_ffii,"a",@progbits
	.sectionflags	@""
	.align	4
.nv.constant0._Z10clipKernelIfEvPKT_PS0_ffii:
	.zero		928


//--------------------- .nv.constant0._Z10clipKernelI6__halfEvPKT_PS1_ffii --------------------------
	.section	.nv.constant0._Z10clipKernelI6__halfEvPKT_PS1_ffii,"a",@progbits
	.sectionflags	@""
	.align	4
.nv.constant0._Z10clipKernelI6__halfEvPKT_PS1_ffii:
	.zero		928


//--------------------- SYMBOLS --------------------------

	.type		.nv.reservedSmem.offset0,@object
	.size		.nv.reservedSmem.offset0,0x4
